	.headerflags	@"EF_CUDA_TEXMODE_UNIFIED EF_CUDA_64BIT_ADDRESS EF_CUDA_ACCELERATORS EF_CUDA_SM90 EF_CUDA_VIRTUAL_SM(EF_CUDA_SM90)"
	.elftype	@"ET_EXEC"


//--------------------- .nv.info                  --------------------------
	.section	.nv.info,"",@"SHT_CUDA_INFO"
	.align	4


	//----- nvinfo : EIATTR_REGCOUNT
	.align		4
        /*0000*/ 	.byte	0x04, 0x2f
        /*0002*/ 	.short	(.L_1 - .L_0)
	.align		4
.L_0:
        /*0004*/ 	.word	index@(triton_poi_fused_convolution_max_pool2d_with_indices_relu_22)
        /*0008*/ 	.word	0x00000016


	//----- nvinfo : EIATTR_MIN_STACK_SIZE
	.align		4
.L_1:
        /*000c*/ 	.byte	0x04, 0x12
        /*000e*/ 	.short	(.L_3 - .L_2)
	.align		4
.L_2:
        /*0010*/ 	.word	index@(triton_poi_fused_convolution_max_pool2d_with_indices_relu_22)
        /*0014*/ 	.word	0x00000000


	//----- nvinfo : EIATTR_FRAME_SIZE
	.align		4
.L_3:
        /*0018*/ 	.byte	0x04, 0x11
        /*001a*/ 	.short	(.L_5 - .L_4)
	.align		4
.L_4:
        /*001c*/ 	.word	index@(triton_poi_fused_convolution_max_pool2d_with_indices_relu_22)
        /*0020*/ 	.word	0x00000000


	//----- nvinfo : EIATTR_MIN_STACK_SIZE
	.align		4
.L_5:
        /*0024*/ 	.byte	0x04, 0x12
        /*0026*/ 	.short	(.L_7 - .L_6)
	.align		4
.L_6:
        /*0028*/ 	.word	index@(triton_poi_fused_convolution_max_pool2d_with_indices_relu_22)
        /*002c*/ 	.word	0x00000000
.L_7:


//--------------------- .nv.info.triton_poi_fused_convolution_max_pool2d_with_indices_relu_22 --------------------------
	.section	.nv.info.triton_poi_fused_convolution_max_pool2d_with_indices_relu_22,"",@"SHT_CUDA_INFO"
	.sectionflags	@""
	.align	4


	//----- nvinfo : EIATTR_CUDA_API_VERSION
	.align		4
        /*0000*/ 	.byte	0x04, 0x37
        /*0002*/ 	.short	(.L_9 - .L_8)
.L_8:
        /*0004*/ 	.word	0x0000007c


	//----- nvinfo : EIATTR_KPARAM_INFO
	.align		4
.L_9:
        /*0008*/ 	.byte	0x04, 0x17
        /*000a*/ 	.short	(.L_11 - .L_10)
.L_10:
        /*000c*/ 	.word	0x00000000
        /*0010*/ 	.short	0x0005
        /*0012*/ 	.short	0x0024
        /*0014*/ 	.byte	0x00, 0xf0, 0x11, 0x00


	//----- nvinfo : EIATTR_KPARAM_INFO
	.align		4
.L_11:
        /*0018*/ 	.byte	0x04, 0x17
        /*001a*/ 	.short	(.L_13 - .L_12)
.L_12:
        /*001c*/ 	.word	0x00000000
        /*0020*/ 	.short	0x0004
        /*0022*/ 	.short	0x0020
        /*0024*/ 	.byte	0x00, 0xf0, 0x11, 0x00


	//----- nvinfo : EIATTR_KPARAM_INFO
	.align		4
.L_13:
        /*0028*/ 	.byte	0x04, 0x17
        /*002a*/ 	.short	(.L_15 - .L_14)
.L_14:
        /*002c*/ 	.word	0x00000000
        /*0030*/ 	.short	0x0003
        /*0032*/ 	.short	0x0018
        /*0034*/ 	.byte	0x00, 0xf4, 0x21, 0x00


	//----- nvinfo : EIATTR_KPARAM_INFO
	.align		4
.L_15:
        /*0038*/ 	.byte	0x04, 0x17
        /*003a*/ 	.short	(.L_17 - .L_16)
.L_16:
        /*003c*/ 	.word	0x00000000
        /*0040*/ 	.short	0x0002
        /*0042*/ 	.short	0x0010
        /*0044*/ 	.byte	0x00, 0xf4, 0x21, 0x00


	//----- nvinfo : EIATTR_KPARAM_INFO
	.align		4
.L_17:
        /*0048*/ 	.byte	0x04, 0x17
        /*004a*/ 	.short	(.L_19 - .L_18)
.L_18:
        /*004c*/ 	.word	0x00000000
        /*0050*/ 	.short	0x0001
        /*0052*/ 	.short	0x0008
        /*0054*/ 	.byte	0x00, 0xf4, 0x21, 0x00


	//----- nvinfo : EIATTR_KPARAM_INFO
	.align		4
.L_19:
        /*0058*/ 	.byte	0x04, 0x17
        /*005a*/ 	.short	(.L_21 - .L_20)
.L_20:
        /*005c*/ 	.word	0x00000000
        /*0060*/ 	.short	0x0000
        /*0062*/ 	.short	0x0000
        /*0064*/ 	.byte	0x00, 0xf4, 0x21, 0x00


	//----- nvinfo : EIATTR_SPARSE_MMA_MASK
	.align		4
.L_21:
        /*0068*/ 	.byte	0x03, 0x50
        /*006a*/ 	.short	0x0000


	//----- nvinfo : EIATTR_MAXREG_COUNT
	.align		4
        /*006c*/ 	.byte	0x03, 0x1b
        /*006e*/ 	.short	0x00ff


	//----- nvinfo : EIATTR_EXIT_INSTR_OFFSETS
	.align		4
        /*0070*/ 	.byte	0x04, 0x1c
        /*0072*/ 	.short	(.L_23 - .L_22)


	//   ....[0]....
.L_22:
        /*0074*/ 	.word	0x00000380


	//   ....[1]....
        /*0078*/ 	.word	0x000003a0


	//----- nvinfo : EIATTR_REQNTID
	.align		4
.L_23:
        /*007c*/ 	.byte	0x04, 0x10
        /*007e*/ 	.short	(.L_25 - .L_24)
.L_24:
        /*0080*/ 	.word	0x00000080
        /*0084*/ 	.word	0x00000001
        /*0088*/ 	.word	0x00000001


	//----- nvinfo : EIATTR_CBANK_PARAM_SIZE
	.align		4
.L_25:
        /*008c*/ 	.byte	0x03, 0x19
        /*008e*/ 	.short	0x0028


	//----- nvinfo : EIATTR_PARAM_CBANK
	.align		4
        /*0090*/ 	.byte	0x04, 0x0a
        /*0092*/ 	.short	(.L_27 - .L_26)
	.align		4
.L_26:
        /*0094*/ 	.word	index@(.nv.constant0.triton_poi_fused_convolution_max_pool2d_with_indices_relu_22)
        /*0098*/ 	.short	0x0210
        /*009a*/ 	.short	0x0028


	//----- nvinfo : EIATTR_SW_WAR
	.align		4
.L_27:
        /*009c*/ 	.byte	0x04, 0x36
        /*009e*/ 	.short	(.L_29 - .L_28)
.L_28:
        /*00a0*/ 	.word	0x00000008
.L_29:


//--------------------- .nv.callgraph             --------------------------
	.section	.nv.callgraph,"",@"SHT_CUDA_CALLGRAPH"
	.align	4
	.sectionentsize	8
	.align		4
        /*0000*/ 	.word	0x00000000
	.align		4
        /*0004*/ 	.word	0xffffffff
	.align		4
        /*0008*/ 	.word	0x00000000
	.align		4
        /*000c*/ 	.word	0xfffffffe
	.align		4
        /*0010*/ 	.word	0x00000000
	.align		4
        /*0014*/ 	.word	0xfffffffd
	.align		4
        /*0018*/ 	.word	0x00000000
	.align		4
        /*001c*/ 	.word	0xfffffffc


//--------------------- .text.triton_poi_fused_convolution_max_pool2d_with_indices_relu_22 --------------------------
	.section	.text.triton_poi_fused_convolution_max_pool2d_with_indices_relu_22,"ax",@progbits
	.sectionflags	@"SHF_BARRIERS=1"
	.align	128
        .global         triton_poi_fused_convolution_max_pool2d_with_indices_relu_22
        .type           triton_poi_fused_convolution_max_pool2d_with_indices_relu_22,@function
        .size           triton_poi_fused_convolution_max_pool2d_with_indices_relu_22,(.L_x_1 - triton_poi_fused_convolution_max_pool2d_with_indices_relu_22)
        .other          triton_poi_fused_convolution_max_pool2d_with_indices_relu_22,@"STO_CUDA_ENTRY STV_DEFAULT"
triton_poi_fused_convolution_max_pool2d_with_indices_relu_22:
.text.triton_poi_fused_convolution_max_pool2d_with_indices_relu_22:
[----:B------:R-:W0:Y:S02]  /*0000*/  LDC R1, c[0x0][0x28] ;  /* 0x00000a00ff017b82 */ /* 0x000e240000000800 */
[----:B------:R-:W1:Y:S01]  /*0010*/  S2R R14, SR_TID.X ;  /* 0x00000000000e7919 */ /* 0x000e620000002100 */
[----:B------:R-:W2:Y:S01]  /*0020*/  LDC.64 R6, c[0x0][0x218] ;  /* 0x00008600ff067b82 */ /* 0x000ea20000000a00 */
[----:B------:R-:W-:Y:S01]  /*0030*/  CS2R R12, SRZ ;  /* 0x00000000000c7805 */ /* 0x000fe2000001ff00 */
[----:B------:R-:W-:Y:S01]  /*0040*/  ULDC.64 UR6, c[0x0][0x208] ;  /* 0x0000820000067ab9 */ /* 0x000fe20000000a00 */
[----:B------:R-:W3:Y:S01]  /*0050*/  S2R R4, SR_CTAID.Y ;  /* 0x0000000000047919 */ /* 0x000ee20000002600 */
[----:B------:R-:W4:Y:S04]  /*0060*/  S2R R0, SR_CTAID.X ;  /* 0x0000000000007919 */ /* 0x000f280000002500 */
[----:B------:R-:W5:Y:S01]  /*0070*/  LDC.64 R2, c[0x0][0x210] ;  /* 0x00008400ff027b82 */ /* 0x000f620000000a00 */
[----:B-1----:R-:W-:Y:S01]  /*0080*/  IMAD.SHL.U32 R9, R14, 0x2, RZ ;  /* 0x000000020e097824 */ /* 0x002fe200078e00ff */
[----:B---3--:R-:W-:-:S04]  /*0090*/  SHF.R.S32.HI R8, RZ, 0x17, R4 ;  /* 0x00000017ff087819 */ /* 0x008fc80000011404 */
[----:B------:R-:W-:Y:S02]  /*00a0*/  LOP3.LUT R9, R9, 0xfe, RZ, 0xc0, !PT ;  /* 0x000000fe09097812 */ /* 0x000fe400078ec0ff */
[----:B------:R-:W-:Y:S02]  /*00b0*/  SGXT R8, R8, 0x1 ;  /* 0x000000010808781a */ /* 0x000fe40000000200 */
[----:B------:R-:W-:Y:S02]  /*00c0*/  PRMT R5, R9, 0x6540, R4 ;  /* 0x0000654009057816 */ /* 0x000fe40000000004 */
[----:B----4-:R-:W-:Y:S02]  /*00d0*/  ISETP.GE.AND P2, PT, R0, 0x10, PT ;  /* 0x000000100000780c */ /* 0x010fe40003f46270 */
[----:B------:R-:W-:-:S04]  /*00e0*/  LEA.HI R8, R8, R5, RZ, 0x9 ;  /* 0x0000000508087211 */ /* 0x000fc800078f48ff */
[C---:B------:R-:W-:Y:S01]  /*00f0*/  LOP3.LUT R10, R8.reuse, 0xfffffe00, RZ, 0xc0, !PT ;  /* 0xfffffe00080a7812 */ /* 0x040fe200078ec0ff */
[----:B------:R-:W-:-:S04]  /*0100*/  IMAD.SHL.U32 R8, R8, 0x10, RZ ;  /* 0x0000001008087824 */ /* 0x000fc800078e00ff */
[----:B------:R-:W-:Y:S01]  /*0110*/  IMAD.IADD R11, R5, 0x1, -R10 ;  /* 0x00000001050b7824 */ /* 0x000fe200078e0a0a */
[----:B------:R-:W-:-:S03]  /*0120*/  LOP3.LUT R8, R8, 0xffffe000, RZ, 0xc0, !PT ;  /* 0xffffe00008087812 */ /* 0x000fc600078ec0ff */
[----:B------:R-:W-:Y:S02]  /*0130*/  IMAD R5, R0, 0x200, R11 ;  /* 0x0000020000057824 */ /* 0x000fe400078e020b */
[----:B--2---:R-:W-:-:S04]  /*0140*/  IMAD.WIDE R6, R11, 0x4, R6 ;  /* 0x000000040b067825 */ /* 0x004fc800078e0206 */
[----:B------:R-:W-:Y:S02]  /*0150*/  IMAD.IADD R5, R5, 0x1, R8 ;  /* 0x0000000105057824 */ /* 0x000fe400078e0208 */
[----:B------:R-:W2:Y:S02]  /*0160*/  LDG.E.EL.64 R6, desc[UR6][R6.64] ;  /* 0x0000000606067981 */ /* 0x000ea4000c2e1b00 */
[----:B-----5:R-:W-:-:S05]  /*0170*/  IMAD.WIDE R2, R5, 0x4, R2 ;  /* 0x0000000405027825 */ /* 0x020fca00078e0202 */
[----:B------:R-:W2:Y:S01]  /*0180*/  @!P2 LDG.E.EL.64 R12, desc[UR6][R2.64] ;  /* 0x00000006020ca981 */ /* 0x000ea2000c2e1b00 */
[----:B------:R-:W1:Y:S01]  /*0190*/  S2UR UR5, SR_CgaCtaId ;  /* 0x00000000000579c3 */ /* 0x000e620000008800 */
[----:B------:R-:W-:Y:S01]  /*01a0*/  UMOV UR4, 0x400 ;  /* 0x0000040000047882 */ /* 0x000fe20000000000 */
[----:B------:R-:W-:Y:S01]  /*01b0*/  LOP3.LUT R11, R14, 0x7f, RZ, 0xc0, !PT ;  /* 0x0000007f0e0b7812 */ /* 0x000fe200078ec0ff */
[----:B-1----:R-:W-:-:S06]  /*01c0*/  UPRMT UR4, UR5, 0x654, UR4 ;  /* 0x0000065405047896 */ /* 0x002fcc0008000004 */
[----:B------:R-:W-:Y:S02]  /*01d0*/  LEA R14, R9, UR4, 0x3 ;  /* 0x00000004090e7c11 */ /* 0x000fe4000f8e18ff */
[----:B------:R-:W-:-:S04]  /*01e0*/  LOP3.LUT R8, R11, 0x80, RZ, 0xfc, !PT ;  /* 0x000000800b087812 */ /* 0x000fc800078efcff */
[----:B------:R-:W-:Y:S02]  /*01f0*/  LEA R16, R8, UR4, 0x3 ;  /* 0x0000000408107c11 */ /* 0x000fe4000f8e18ff */
[----:B------:R-:W1:Y:S01]  /*0200*/  LDC.64 R8, c[0x0][0x220] ;  /* 0x00008800ff087b82 */ /* 0x000e620000000a00 */
[----:B--2---:R-:W-:Y:S01]  /*0210*/  FSETP.GEU.AND P0, PT, R12, -R6, PT ;  /* 0x800000060c00720b */ /* 0x004fe20003f0e000 */
[----:B------:R-:W-:Y:S01]  /*0220*/  FADD R12, R6, R12 ;  /* 0x0000000c060c7221 */ /* 0x000fe20000000000 */
[----:B------:R-:W-:Y:S01]  /*0230*/  FADD R10, R7, R13 ;  /* 0x0000000d070a7221 */ /* 0x000fe20000000000 */
[----:B------:R-:W-:-:S04]  /*0240*/  FSETP.GEU.AND P1, PT, R13, -R7, PT ;  /* 0x800000070d00720b */ /* 0x000fc80003f2e000 */
[----:B------:R-:W2:Y:S01]  /*0250*/  LDC.64 R6, c[0x0][0x228] ;  /* 0x00008a00ff067b82 */ /* 0x000ea20000000a00 */
[----:B------:R-:W-:Y:S02]  /*0260*/  FSEL R2, R12, RZ, P0 ;  /* 0x000000ff0c027208 */ /* 0x000fe40000000000 */
[----:B------:R-:W-:-:S03]  /*0270*/  FSEL R3, R10, RZ, P1 ;  /* 0x000000ff0a037208 */ /* 0x000fc60000800000 */
[----:B------:R-:W-:Y:S04]  /*0280*/  STS [R14], R2 ;  /* 0x000000020e007388 */ /* 0x000fe80000000800 */
[----:B------:R-:W-:Y:S01]  /*0290*/  STS [R14+0x8], R3 ;  /* 0x000008030e007388 */ /* 0x000fe20000000800 */
[----:B------:R-:W-:Y:S01]  /*02a0*/  BAR.SYNC.DEFER_BLOCKING 0x0 ;  /* 0x0000000000007b1d */ /* 0x000fe20000010000 */
[----:B------:R-:W-:Y:S01]  /*02b0*/  LEA R12, R11, UR4, 0x3 ;  /* 0x000000040b0c7c11 */ /* 0x000fe2000f8e18ff */
[----:B------:R-:W-:-:S04]  /*02c0*/  IMAD.SHL.U32 R10, R4, 0x100, RZ ;  /* 0x00000100040a7824 */ /* 0x000fc800078e00ff */
[----:B------:R-:W3:Y:S04]  /*02d0*/  LDS R17, [R12] ;  /* 0x000000000c117984 */ /* 0x000ee80000000800 */
[----:B------:R-:W4:Y:S01]  /*02e0*/  LDS R19, [R16] ;  /* 0x0000000010137984 */ /* 0x000f220000000800 */
[----:B------:R-:W-:Y:S02]  /*02f0*/  PRMT R13, R11, 0x6540, R4 ;  /* 0x000065400b0d7816 */ /* 0x000fe40000000004 */
[----:B------:R-:W-:-:S03]  /*0300*/  LOP3.LUT R11, R10, 0x80, R11, 0xfe, !PT ;  /* 0x000000800a0b7812 */ /* 0x000fc600078efe0b */
[--C-:B------:R-:W-:Y:S02]  /*0310*/  IMAD R13, R13, 0x10, R0.reuse ;  /* 0x000000100d0d7824 */ /* 0x100fe400078e0200 */
[----:B------:R-:W-:Y:S02]  /*0320*/  IMAD R15, R11, 0x10, R0 ;  /* 0x000000100b0f7824 */ /* 0x000fe400078e0200 */
[----:B-1----:R-:W-:-:S04]  /*0330*/  IMAD.WIDE R10, R13, 0x4, R8 ;  /* 0x000000040d0a7825 */ /* 0x002fc800078e0208 */
[----:B------:R-:W-:-:S04]  /*0340*/  IMAD.WIDE R8, R15, 0x4, R8 ;  /* 0x000000040f087825 */ /* 0x000fc800078e0208 */
[----:B--2---:R-:W-:Y:S01]  /*0350*/  IMAD.WIDE R6, R5, 0x4, R6 ;  /* 0x0000000405067825 */ /* 0x004fe200078e0206 */
[----:B---3--:R1:W-:Y:S04]  /*0360*/  @!P2 STG.E desc[UR6][R10.64], R17 ;  /* 0x000000110a00a986 */ /* 0x0083e8000c101906 */
[----:B----4-:R1:W-:Y:S01]  /*0370*/  @!P2 STG.E desc[UR6][R8.64], R19 ;  /* 0x000000130800a986 */ /* 0x0103e2000c101906 */
[----:B------:R-:W-:Y:S05]  /*0380*/  @P2 EXIT ;  /* 0x000000000000294d */ /* 0x000fea0003800000 */
[----:B------:R-:W-:Y:S01]  /*0390*/  STG.E.64 desc[UR6][R6.64], R2 ;  /* 0x0000000206007986 */ /* 0x000fe2000c101b06 */
[----:B------:R-:W-:Y:S05]  /*03a0*/  EXIT ;  /* 0x000000000000794d */ /* 0x000fea0003800000 */
.L_x_0:
[----:B------:R-:W-:-:S00]  /*03b0*/  BRA `(.L_x_0) ;  /* 0xfffffffc00fc7947 */ /* 0x000fc0000383ffff */
[----:B------:R-:W-:-:S00]  /*03c0*/  NOP ;  /* 0x0000000000007918 */ /* 0x000fc00000000000 */
        /* <DEDUP_REMOVED lines=11> */
.L_x_1:


//--------------------- .nv.shared.triton_poi_fused_convolution_max_pool2d_with_indices_relu_22 --------------------------
	.section	.nv.shared.triton_poi_fused_convolution_max_pool2d_with_indices_relu_22,"aw",@nobits
	.sectionflags	@""
	.align	16
	.zero		1024


//--------------------- .nv.constant0.triton_poi_fused_convolution_max_pool2d_with_indices_relu_22 --------------------------
	.section	.nv.constant0.triton_poi_fused_convolution_max_pool2d_with_indices_relu_22,"a",@progbits
	.sectionflags	@""
	.align	4
.nv.constant0.triton_poi_fused_convolution_max_pool2d_with_indices_relu_22:
	.zero		568
